	.headerflags	@"EF_CUDA_TEXMODE_UNIFIED EF_CUDA_64BIT_ADDRESS EF_CUDA_ACCELERATORS EF_CUDA_SM90 EF_CUDA_VIRTUAL_SM(EF_CUDA_SM90)"
	.elftype	@"ET_EXEC"


//--------------------- .nv.info                  --------------------------
	.section	.nv.info,"",@"SHT_CUDA_INFO"
	.align	4


	//----- nvinfo : EIATTR_REGCOUNT
	.align		4
        /*0000*/ 	.byte	0x04, 0x2f
        /*0002*/ 	.short	(.L_3 - .L_2)
	.align		4
.L_2:
        /*0004*/ 	.word	index@(triton_poi_fused__native_batch_norm_legit_no_training_relu_43)
        /*0008*/ 	.word	0x00000020


	//----- nvinfo : EIATTR_MIN_STACK_SIZE
	.align		4
.L_3:
        /*000c*/ 	.byte	0x04, 0x12
        /*000e*/ 	.short	(.L_5 - .L_4)
	.align		4
.L_4:
        /*0010*/ 	.word	index@(triton_poi_fused__native_batch_norm_legit_no_training_relu_43)
        /*0014*/ 	.word	0x00000000


	//----- nvinfo : EIATTR_FRAME_SIZE
	.align		4
.L_5:
        /*0018*/ 	.byte	0x04, 0x11
        /*001a*/ 	.short	(.L_7 - .L_6)
	.align		4
.L_6:
        /*001c*/ 	.word	index@(triton_poi_fused__native_batch_norm_legit_no_training_relu_43)
        /*0020*/ 	.word	0x00000000


	//----- nvinfo : EIATTR_MIN_STACK_SIZE
	.align		4
.L_7:
        /*0024*/ 	.byte	0x04, 0x12
        /*0026*/ 	.short	(.L_9 - .L_8)
	.align		4
.L_8:
        /*0028*/ 	.word	index@(triton_poi_fused__native_batch_norm_legit_no_training_relu_43)
        /*002c*/ 	.word	0x00000000
.L_9:


//--------------------- .nv.info.triton_poi_fused__native_batch_norm_legit_no_training_relu_43 --------------------------
	.section	.nv.info.triton_poi_fused__native_batch_norm_legit_no_training_relu_43,"",@"SHT_CUDA_INFO"
	.sectionflags	@""
	.align	4


	//----- nvinfo : EIATTR_CUDA_API_VERSION
	.align		4
        /*0000*/ 	.byte	0x04, 0x37
        /*0002*/ 	.short	(.L_11 - .L_10)
.L_10:
        /*0004*/ 	.word	0x0000007c


	//----- nvinfo : EIATTR_KPARAM_INFO
	.align		4
.L_11:
        /*0008*/ 	.byte	0x04, 0x17
        /*000a*/ 	.short	(.L_13 - .L_12)
.L_12:
        /*000c*/ 	.word	0x00000000
        /*0010*/ 	.short	0x0006
        /*0012*/ 	.short	0x0030
        /*0014*/ 	.byte	0x00, 0xf0, 0x11, 0x00


	//----- nvinfo : EIATTR_KPARAM_INFO
	.align		4
.L_13:
        /*0018*/ 	.byte	0x04, 0x17
        /*001a*/ 	.short	(.L_15 - .L_14)
.L_14:
        /*001c*/ 	.word	0x00000000
        /*0020*/ 	.short	0x0005
        /*0022*/ 	.short	0x0028
        /*0024*/ 	.byte	0x00, 0xf4, 0x21, 0x00


	//----- nvinfo : EIATTR_KPARAM_INFO
	.align		4
.L_15:
        /*0028*/ 	.byte	0x04, 0x17
        /*002a*/ 	.short	(.L_17 - .L_16)
.L_16:
        /*002c*/ 	.word	0x00000000
        /*0030*/ 	.short	0x0004
        /*0032*/ 	.short	0x0020
        /*0034*/ 	.byte	0x00, 0xf4, 0x21, 0x00


	//----- nvinfo : EIATTR_KPARAM_INFO
	.align		4
.L_17:
        /*0038*/ 	.byte	0x04, 0x17
        /*003a*/ 	.short	(.L_19 - .L_18)
.L_18:
        /*003c*/ 	.word	0x00000000
        /*0040*/ 	.short	0x0003
        /*0042*/ 	.short	0x0018
        /*0044*/ 	.byte	0x00, 0xf4, 0x21, 0x00


	//----- nvinfo : EIATTR_KPARAM_INFO
	.align		4
.L_19:
        /*0048*/ 	.byte	0x04, 0x17
        /*004a*/ 	.short	(.L_21 - .L_20)
.L_20:
        /*004c*/ 	.word	0x00000000
        /*0050*/ 	.short	0x0002
        /*0052*/ 	.short	0x0010
        /*0054*/ 	.byte	0x00, 0xf4, 0x21, 0x00


	//----- nvinfo : EIATTR_KPARAM_INFO
	.align		4
.L_21:
        /*0058*/ 	.byte	0x04, 0x17
        /*005a*/ 	.short	(.L_23 - .L_22)
.L_22:
        /*005c*/ 	.word	0x00000000
        /*0060*/ 	.short	0x0001
        /*0062*/ 	.short	0x0008
        /*0064*/ 	.byte	0x00, 0xf4, 0x21, 0x00


	//----- nvinfo : EIATTR_KPARAM_INFO
	.align		4
.L_23:
        /*0068*/ 	.byte	0x04, 0x17
        /*006a*/ 	.short	(.L_25 - .L_24)
.L_24:
        /*006c*/ 	.word	0x00000000
        /*0070*/ 	.short	0x0000
        /*0072*/ 	.short	0x0000
        /*0074*/ 	.byte	0x00, 0xf4, 0x21, 0x00


	//----- nvinfo : EIATTR_SPARSE_MMA_MASK
	.align		4
.L_25:
        /*0078*/ 	.byte	0x03, 0x50
        /*007a*/ 	.short	0x0000


	//----- nvinfo : EIATTR_MAXREG_COUNT
	.align		4
        /*007c*/ 	.byte	0x03, 0x1b
        /*007e*/ 	.short	0x00ff


	//----- nvinfo : EIATTR_EXIT_INSTR_OFFSETS
	.align		4
        /*0080*/ 	.byte	0x04, 0x1c
        /*0082*/ 	.short	(.L_27 - .L_26)


	//   ....[0]....
.L_26:
        /*0084*/ 	.word	0x00000640


	//   ....[1]....
        /*0088*/ 	.word	0x00000660


	//----- nvinfo : EIATTR_REQNTID
	.align		4
.L_27:
        /*008c*/ 	.byte	0x04, 0x10
        /*008e*/ 	.short	(.L_29 - .L_28)
.L_28:
        /*0090*/ 	.word	0x00000080
        /*0094*/ 	.word	0x00000001
        /*0098*/ 	.word	0x00000001


	//----- nvinfo : EIATTR_CBANK_PARAM_SIZE
	.align		4
.L_29:
        /*009c*/ 	.byte	0x03, 0x19
        /*009e*/ 	.short	0x0034


	//----- nvinfo : EIATTR_PARAM_CBANK
	.align		4
        /*00a0*/ 	.byte	0x04, 0x0a
        /*00a2*/ 	.short	(.L_31 - .L_30)
	.align		4
.L_30:
        /*00a4*/ 	.word	index@(.nv.constant0.triton_poi_fused__native_batch_norm_legit_no_training_relu_43)
        /*00a8*/ 	.short	0x0210
        /*00aa*/ 	.short	0x0034


	//----- nvinfo : EIATTR_SW_WAR
	.align		4
.L_31:
        /*00ac*/ 	.byte	0x04, 0x36
        /*00ae*/ 	.short	(.L_33 - .L_32)
.L_32:
        /*00b0*/ 	.word	0x00000008
.L_33:


//--------------------- .nv.callgraph             --------------------------
	.section	.nv.callgraph,"",@"SHT_CUDA_CALLGRAPH"
	.align	4
	.sectionentsize	8
	.align		4
        /*0000*/ 	.word	0x00000000
	.align		4
        /*0004*/ 	.word	0xffffffff
	.align		4
        /*0008*/ 	.word	0x00000000
	.align		4
        /*000c*/ 	.word	0xfffffffe
	.align		4
        /*0010*/ 	.word	0x00000000
	.align		4
        /*0014*/ 	.word	0xfffffffd
	.align		4
        /*0018*/ 	.word	0x00000000
	.align		4
        /*001c*/ 	.word	0xfffffffc


//--------------------- .nv.constant4             --------------------------
	.section	.nv.constant4,"a",@progbits
	.align	8
	.align		8
.nv.constant4:
        /*0000*/ 	.dword	_$_str
	.align		8
        /*0008*/ 	.dword	_$_str_$_2


//--------------------- .text.triton_poi_fused__native_batch_norm_legit_no_training_relu_43 --------------------------
	.section	.text.triton_poi_fused__native_batch_norm_legit_no_training_relu_43,"ax",@progbits
	.align	128
        .global         triton_poi_fused__native_batch_norm_legit_no_training_relu_43
        .type           triton_poi_fused__native_batch_norm_legit_no_training_relu_43,@function
        .size           triton_poi_fused__native_batch_norm_legit_no_training_relu_43,(.L_x_1 - triton_poi_fused__native_batch_norm_legit_no_training_relu_43)
        .other          triton_poi_fused__native_batch_norm_legit_no_training_relu_43,@"STO_CUDA_ENTRY STV_DEFAULT"
triton_poi_fused__native_batch_norm_legit_no_training_relu_43:
.text.triton_poi_fused__native_batch_norm_legit_no_training_relu_43:
[----:B------:R-:W0:Y:S01]  /*0000*/  LDC R1, c[0x0][0x28] ;  /* 0x00000a00ff017b82 */ /* 0x000e220000000800 */
[----:B------:R-:W1:Y:S07]  /*0010*/  S2R R0, SR_TID.X ;  /* 0x0000000000007919 */ /* 0x000e6e0000002100 */
[----:B------:R-:W2:Y:S01]  /*0020*/  LDC.64 R2, c[0x0][0x220] ;  /* 0x00008800ff027b82 */ /* 0x000ea20000000a00 */
[----:B------:R-:W-:Y:S02]  /*0030*/  CS2R R24, SRZ ;  /* 0x0000000000187805 */ /* 0x000fe4000001ff00 */
[----:B------:R-:W-:Y:S01]  /*0040*/  CS2R R26, SRZ ;  /* 0x00000000001a7805 */ /* 0x000fe2000001ff00 */
[----:B------:R-:W3:Y:S01]  /*0050*/  S2R R21, SR_CTAID.X ;  /* 0x0000000000157919 */ /* 0x000ee20000002500 */
[----:B------:R-:W-:-:S03]  /*0060*/  ULDC.64 UR4, c[0x0][0x208] ;  /* 0x0000820000047ab9 */ /* 0x000fc60000000a00 */
[----:B------:R-:W4:Y:S08]  /*0070*/  LDC.64 R22, c[0x0][0x210] ;  /* 0x00008400ff167b82 */ /* 0x000f300000000a00 */
[----:B------:R-:W5:Y:S08]  /*0080*/  LDC.64 R28, c[0x0][0x218] ;  /* 0x00008600ff1c7b82 */ /* 0x000f700000000a00 */
[----:B------:R-:W4:Y:S01]  /*0090*/  LDC.64 R14, c[0x0][0x228] ;  /* 0x00008a00ff0e7b82 */ /* 0x000f220000000a00 */
[----:B-1----:R-:W-:-:S07]  /*00a0*/  SHF.L.U32 R0, R0, 0x2, RZ ;  /* 0x0000000200007819 */ /* 0x002fce00000006ff */
[----:B------:R-:W1:Y:S01]  /*00b0*/  LDC.64 R12, c[0x0][0x230] ;  /* 0x00008c00ff0c7b82 */ /* 0x000e620000000a00 */
[----:B------:R-:W-:-:S04]  /*00c0*/  LOP3.LUT R0, R0, 0x1fc, RZ, 0xc0, !PT ;  /* 0x000001fc00007812 */ /* 0x000fc800078ec0ff */
[----:B---3--:R-:W-:-:S04]  /*00d0*/  LEA R21, R21, R0, 0x9 ;  /* 0x0000000015157211 */ /* 0x008fc800078e48ff */
[C---:B------:R-:W-:Y:S01]  /*00e0*/  ISETP.GE.AND P0, PT, R21.reuse, 0xa200, PT ;  /* 0x0000a2001500780c */ /* 0x040fe20003f06270 */
[----:B------:R-:W-:-:S05]  /*00f0*/  IMAD.HI R0, R21, 0x38e38e39, RZ ;  /* 0x38e38e3915007827 */ /* 0x000fca00078e02ff */
[----:B------:R-:W-:-:S04]  /*0100*/  SHF.R.U32.HI R5, RZ, 0x1f, R0 ;  /* 0x0000001fff057819 */ /* 0x000fc80000011600 */
[----:B------:R-:W-:-:S05]  /*0110*/  LEA.HI.SX32 R0, R0, R5, 0x1a ;  /* 0x0000000500007211 */ /* 0x000fca00078fd2ff */
[----:B------:R-:W-:-:S04]  /*0120*/  IMAD R0, R0, -0x120, R21 ;  /* 0xfffffee000007824 */ /* 0x000fc800078e0215 */
[----:B--2---:R-:W-:-:S05]  /*0130*/  IMAD.WIDE R2, R0, 0x4, R2 ;  /* 0x0000000400027825 */ /* 0x004fca00078e0202 */
[----:B------:R2:W3:Y:S01]  /*0140*/  @!P0 LDG.E.EL.128 R24, desc[UR4][R2.64] ;  /* 0x0000000402188981 */ /* 0x0004e2000c2e1d00 */
[----:B------:R-:W-:Y:S02]  /*0150*/  CS2R R4, SRZ ;  /* 0x0000000000047805 */ /* 0x000fe4000001ff00 */
[----:B------:R-:W-:Y:S02]  /*0160*/  CS2R R6, SRZ ;  /* 0x0000000000067805 */ /* 0x000fe4000001ff00 */
[----:B------:R-:W-:Y:S02]  /*0170*/  CS2R R8, SRZ ;  /* 0x0000000000087805 */ /* 0x000fe4000001ff00 */
[----:B------:R-:W-:Y:S01]  /*0180*/  CS2R R10, SRZ ;  /* 0x00000000000a7805 */ /* 0x000fe2000001ff00 */
[----:B----4-:R-:W-:-:S04]  /*0190*/  IMAD.WIDE R22, R21, 0x4, R22 ;  /* 0x0000000415167825 */ /* 0x010fc800078e0216 */
[C---:B-----5:R-:W-:Y:S01]  /*01a0*/  IMAD.WIDE R28, R0.reuse, 0x4, R28 ;  /* 0x00000004001c7825 */ /* 0x060fe200078e021c */
[----:B------:R1:W4:Y:S04]  /*01b0*/  @!P0 LDG.E.128 R4, desc[UR4][R22.64] ;  /* 0x0000000416048981 */ /* 0x000328000c1e1d00 */
[----:B------:R-:W4:Y:S01]  /*01c0*/  @!P0 LDG.E.EL.128 R8, desc[UR4][R28.64] ;  /* 0x000000041c088981 */ /* 0x000f22000c2e1d00 */
[C---:B0-2---:R-:W-:Y:S01]  /*01d0*/  IMAD.WIDE R2, R0.reuse, 0x4, R14 ;  /* 0x0000000400027825 */ /* 0x045fe200078e020e */
[----:B------:R-:W-:Y:S02]  /*01e0*/  CS2R R14, SRZ ;  /* 0x00000000000e7805 */ /* 0x000fe4000001ff00 */
[----:B------:R-:W-:Y:S02]  /*01f0*/  CS2R R16, SRZ ;  /* 0x0000000000107805 */ /* 0x000fe4000001ff00 */
[----:B------:R-:W-:Y:S01]  /*0200*/  CS2R R18, SRZ ;  /* 0x0000000000127805 */ /* 0x000fe2000001ff00 */
[----:B-1----:R-:W-:Y:S01]  /*0210*/  IMAD.WIDE R22, R0, 0x4, R12 ;  /* 0x0000000400167825 */ /* 0x002fe200078e020c */
[----:B------:R-:W-:-:S04]  /*0220*/  CS2R R12, SRZ ;  /* 0x00000000000c7805 */ /* 0x000fc8000001ff00 */
[----:B------:R0:W2:Y:S04]  /*0230*/  @!P0 LDG.E.EL.128 R16, desc[UR4][R22.64] ;  /* 0x0000000416108981 */ /* 0x0000a8000c2e1d00 */
[----:B------:R1:W2:Y:S01]  /*0240*/  @!P0 LDG.E.EL.128 R12, desc[UR4][R2.64] ;  /* 0x00000004020c8981 */ /* 0x0002a2000c2e1d00 */
[----:B0-----:R-:W-:Y:S01]  /*0250*/  HFMA2.MMA R22, -RZ, RZ, 1.625, 0 ;  /* 0x3e800000ff167435 */ /* 0x001fe200000001ff */
[----:B-1----:R-:W0:Y:S02]  /*0260*/  LDC.64 R2, c[0x0][0x238] ;  /* 0x00008e00ff027b82 */ /* 0x002e240000000a00 */
[----:B0-----:R-:W-:-:S04]  /*0270*/  IMAD.WIDE R2, R21, 0x4, R2 ;  /* 0x0000000415027825 */ /* 0x001fc800078e0202 */
[----:B---3--:R-:W-:Y:S01]  /*0280*/  FADD R25, R25, 0.0010000000474974513054 ;  /* 0x3a83126f19197421 */ /* 0x008fe20000000000 */
[----:B------:R-:W-:-:S03]  /*0290*/  FADD R26, R26, 0.0010000000474974513054 ;  /* 0x3a83126f1a1a7421 */ /* 0x000fc60000000000 */
[----:B------:R-:W0:Y:S01]  /*02a0*/  MUFU.SQRT R28, R25 ;  /* 0x00000019001c7308 */ /* 0x000e220000002000 */
[----:B------:R-:W-:Y:S01]  /*02b0*/  FADD R24, R24, 0.0010000000474974513054 ;  /* 0x3a83126f18187421 */ /* 0x000fe20000000000 */
[----:B------:R-:W-:-:S06]  /*02c0*/  FADD R27, R27, 0.0010000000474974513054 ;  /* 0x3a83126f1b1b7421 */ /* 0x000fcc0000000000 */
[----:B------:R-:W1:Y:S08]  /*02d0*/  MUFU.SQRT R26, R26 ;  /* 0x0000001a001a7308 */ /* 0x000e700000002000 */
[----:B------:R-:W3:Y:S01]  /*02e0*/  MUFU.SQRT R23, R24 ;  /* 0x0000001800177308 */ /* 0x000ee20000002000 */
[----:B0-----:R-:W-:-:S07]  /*02f0*/  FSETP.GT.AND P6, PT, R28, 8.50705917302346158658e+37, PT ;  /* 0x7e8000001c00780b */ /* 0x001fce0003fc4000 */
[----:B------:R-:W0:Y:S01]  /*0300*/  MUFU.SQRT R29, R27 ;  /* 0x0000001b001d7308 */ /* 0x000e220000002000 */
[----:B-1----:R-:W-:Y:S02]  /*0310*/  FSETP.GT.AND P2, PT, R26, 8.50705917302346158658e+37, PT ;  /* 0x7e8000001a00780b */ /* 0x002fe40003f44000 */
[----:B------:R-:W-:Y:S02]  /*0320*/  FSETP.GEU.AND P4, PT, R28, 1.175494350822287508e-38, PT ;  /* 0x008000001c00780b */ /* 0x000fe40003f8e000 */
[----:B------:R-:W-:Y:S01]  /*0330*/  FSEL R0, R22, 1, P6 ;  /* 0x3f80000016007808 */ /* 0x000fe20003000000 */
[----:B------:R-:W-:Y:S01]  /*0340*/  @P6 FMUL R28, R28, 0.25 ;  /* 0x3e8000001c1c6820 */ /* 0x000fe20000400000 */
[C---:B---3--:R-:W-:Y:S02]  /*0350*/  FSETP.GT.AND P1, PT, R23.reuse, 8.50705917302346158658e+37, PT ;  /* 0x7e8000001700780b */ /* 0x048fe40003f24000 */
[----:B------:R-:W-:Y:S02]  /*0360*/  FSETP.GEU.AND P3, PT, R23, 1.175494350822287508e-38, PT ;  /* 0x008000001700780b */ /* 0x000fe40003f6e000 */
[----:B------:R-:W-:-:S02]  /*0370*/  FSETP.GEU.AND P5, PT, R26, 1.175494350822287508e-38, PT ;  /* 0x008000001a00780b */ /* 0x000fc40003fae000 */
[C---:B0-----:R-:W-:Y:S01]  /*0380*/  FSETP.GT.AND P6, PT, R29.reuse, 8.50705917302346158658e+37, PT ;  /* 0x7e8000001d00780b */ /* 0x041fe20003fc4000 */
[----:B------:R-:W-:Y:S01]  /*0390*/  @P2 FMUL R26, R26, 0.25 ;  /* 0x3e8000001a1a2820 */ /* 0x000fe20000400000 */
[----:B------:R-:W-:Y:S02]  /*03a0*/  FSEL R20, R22, 1, P2 ;  /* 0x3f80000016147808 */ /* 0x000fe40001000000 */
[----:B------:R-:W-:-:S03]  /*03b0*/  FSETP.GEU.AND P2, PT, R29, 1.175494350822287508e-38, PT ;  /* 0x008000001d00780b */ /* 0x000fc60003f4e000 */
[----:B------:R-:W-:Y:S01]  /*03c0*/  @P1 FMUL R23, R23, 0.25 ;  /* 0x3e80000017171820 */ /* 0x000fe20000400000 */
[----:B------:R-:W-:-:S03]  /*03d0*/  @!P4 FMUL R28, R28, 16777216 ;  /* 0x4b8000001c1cc820 */ /* 0x000fc60000400000 */
[----:B------:R-:W-:Y:S02]  /*03e0*/  @!P3 FMUL R23, R23, 16777216 ;  /* 0x4b8000001717b820 */ /* 0x000fe40000400000 */
[----:B------:R-:W-:Y:S01]  /*03f0*/  @P6 FMUL R29, R29, 0.25 ;  /* 0x3e8000001d1d6820 */ /* 0x000fe20000400000 */
[----:B------:R-:W-:-:S03]  /*0400*/  @!P5 FMUL R26, R26, 16777216 ;  /* 0x4b8000001a1ad820 */ /* 0x000fc60000400000 */
[----:B------:R-:W-:Y:S01]  /*0410*/  @!P2 FMUL R29, R29, 16777216 ;  /* 0x4b8000001d1da820 */ /* 0x000fe20000400000 */
[----:B------:R-:W-:Y:S01]  /*0420*/  MUFU.RCP R23, R23 ;  /* 0x0000001700177308 */ /* 0x000fe20000001000 */
[----:B----4-:R-:W-:Y:S01]  /*0430*/  FADD R5, -R9, R5 ;  /* 0x0000000509057221 */ /* 0x010fe20000000100 */
[----:B------:R-:W-:-:S06]  /*0440*/  FSEL R9, R22, 1, P6 ;  /* 0x3f80000016097808 */ /* 0x000fcc0003000000 */
[----:B------:R-:W-:Y:S01]  /*0450*/  MUFU.RCP R25, R26 ;  /* 0x0000001a00197308 */ /* 0x000fe20000001000 */
[----:B------:R-:W-:-:S07]  /*0460*/  FSEL R22, R22, 1, P1 ;  /* 0x3f80000016167808 */ /* 0x000fce0000800000 */
[----:B------:R-:W0:Y:S08]  /*0470*/  MUFU.RCP R24, R29 ;  /* 0x0000001d00187308 */ /* 0x000e300000001000 */
[----:B------:R-:W1:Y:S01]  /*0480*/  MUFU.RCP R27, R28 ;  /* 0x0000001c001b7308 */ /* 0x000e620000001000 */
[----:B------:R-:W-:Y:S01]  /*0490*/  @!P2 FMUL R9, R9, 16777216 ;  /* 0x4b8000000909a820 */ /* 0x000fe20000400000 */
[----:B------:R-:W-:Y:S01]  /*04a0*/  @!P5 FMUL R20, R20, 16777216 ;  /* 0x4b8000001414d820 */ /* 0x000fe20000400000 */
[----:B------:R-:W-:Y:S01]  /*04b0*/  @!P4 FMUL R0, R0, 16777216 ;  /* 0x4b8000000000c820 */ /* 0x000fe20000400000 */
[----:B------:R-:W-:Y:S01]  /*04c0*/  @!P3 FMUL R22, R22, 16777216 ;  /* 0x4b8000001616b820 */ /* 0x000fe20000400000 */
[----:B------:R-:W-:Y:S01]  /*04d0*/  FADD R4, -R8, R4 ;  /* 0x0000000408047221 */ /* 0x000fe20000000100 */
[----:B------:R-:W-:Y:S01]  /*04e0*/  FADD R6, -R10, R6 ;  /* 0x000000060a067221 */ /* 0x000fe20000000100 */
[----:B------:R-:W-:Y:S01]  /*04f0*/  FADD R7, -R11, R7 ;  /* 0x000000070b077221 */ /* 0x000fe20000000100 */
[----:B0-----:R-:W-:Y:S01]  /*0500*/  FMUL R24, R24, R9 ;  /* 0x0000000918187220 */ /* 0x001fe20000400000 */
[----:B------:R-:W-:Y:S01]  /*0510*/  FMUL R25, R25, R20 ;  /* 0x0000001419197220 */ /* 0x000fe20000400000 */
[----:B------:R-:W-:Y:S01]  /*0520*/  FMUL R23, R23, R22 ;  /* 0x0000001617177220 */ /* 0x000fe20000400000 */
[----:B-1----:R-:W-:Y:S01]  /*0530*/  FMUL R0, R27, R0 ;  /* 0x000000001b007220 */ /* 0x002fe20000400000 */
[----:B------:R-:W-:Y:S01]  /*0540*/  FMUL R24, R24, R7 ;  /* 0x0000000718187220 */ /* 0x000fe20000400000 */
[----:B------:R-:W-:Y:S01]  /*0550*/  FMUL R25, R25, R6 ;  /* 0x0000000619197220 */ /* 0x000fe20000400000 */
[----:B------:R-:W-:Y:S01]  /*0560*/  FMUL R23, R23, R4 ;  /* 0x0000000417177220 */ /* 0x000fe20000400000 */
[----:B------:R-:W-:Y:S01]  /*0570*/  FMUL R0, R0, R5 ;  /* 0x0000000500007220 */ /* 0x000fe20000400000 */
[----:B--2---:R-:W-:Y:S01]  /*0580*/  FFMA R15, R24, R15, R19 ;  /* 0x0000000f180f7223 */ /* 0x004fe20000000013 */
[----:B------:R-:W-:Y:S01]  /*0590*/  FFMA R14, R25, R14, R18 ;  /* 0x0000000e190e7223 */ /* 0x000fe20000000012 */
[----:B------:R-:W-:Y:S01]  /*05a0*/  FFMA R12, R23, R12, R16 ;  /* 0x0000000c170c7223 */ /* 0x000fe20000000010 */
[----:B------:R-:W-:-:S02]  /*05b0*/  FFMA R0, R0, R13, R17 ;  /* 0x0000000d00007223 */ /* 0x000fc40000000011 */
[C---:B------:R-:W-:Y:S02]  /*05c0*/  FSETP.GEU.AND P1, PT, R15.reuse, RZ, PT ;  /* 0x000000ff0f00720b */ /* 0x040fe40003f2e000 */
[----:B------:R-:W-:Y:S02]  /*05d0*/  FSETP.GEU.AND P2, PT, R14, RZ, PT ;  /* 0x000000ff0e00720b */ /* 0x000fe40003f4e000 */
[----:B------:R-:W-:Y:S02]  /*05e0*/  FSETP.GEU.AND P3, PT, R0, RZ, PT ;  /* 0x000000ff0000720b */ /* 0x000fe40003f6e000 */
[----:B------:R-:W-:Y:S02]  /*05f0*/  FSETP.GEU.AND P4, PT, R12, RZ, PT ;  /* 0x000000ff0c00720b */ /* 0x000fe40003f8e000 */
[----:B------:R-:W-:Y:S02]  /*0600*/  SEL R15, R15, RZ, P1 ;  /* 0x000000ff0f0f7207 */ /* 0x000fe40000800000 */
[----:B------:R-:W-:-:S02]  /*0610*/  SEL R14, R14, RZ, P2 ;  /* 0x000000ff0e0e7207 */ /* 0x000fc40001000000 */
[----:B------:R-:W-:Y:S02]  /*0620*/  SEL R13, R0, RZ, P3 ;  /* 0x000000ff000d7207 */ /* 0x000fe40001800000 */
[----:B------:R-:W-:Y:S01]  /*0630*/  SEL R12, R12, RZ, P4 ;  /* 0x000000ff0c0c7207 */ /* 0x000fe20002000000 */
[----:B------:R-:W-:Y:S06]  /*0640*/  @P0 EXIT ;  /* 0x000000000000094d */ /* 0x000fec0003800000 */
[----:B------:R-:W-:Y:S01]  /*0650*/  STG.E.128 desc[UR4][R2.64], R12 ;  /* 0x0000000c02007986 */ /* 0x000fe2000c101d04 */
[----:B------:R-:W-:Y:S05]  /*0660*/  EXIT ;  /* 0x000000000000794d */ /* 0x000fea0003800000 */
.L_x_0:
[----:B------:R-:W-:-:S00]  /*0670*/  BRA `(.L_x_0) ;  /* 0xfffffffc00fc7947 */ /* 0x000fc0000383ffff */
[----:B------:R-:W-:-:S00]  /*0680*/  NOP ;  /* 0x0000000000007918 */ /* 0x000fc00000000000 */
[----:B------:R-:W-:-:S00]  /*0690*/  NOP ;  /* 0x0000000000007918 */ /* 0x000fc00000000000 */
[----:B------:R-:W-:-:S00]  /*06a0*/  NOP ;  /* 0x0000000000007918 */ /* 0x000fc00000000000 */
[----:B------:R-:W-:-:S00]  /*06b0*/  NOP ;  /* 0x0000000000007918 */ /* 0x000fc00000000000 */
[----:B------:R-:W-:-:S00]  /*06c0*/  NOP ;  /* 0x0000000000007918 */ /* 0x000fc00000000000 */
[----:B------:R-:W-:-:S00]  /*06d0*/  NOP ;  /* 0x0000000000007918 */ /* 0x000fc00000000000 */
[----:B------:R-:W-:-:S00]  /*06e0*/  NOP ;  /* 0x0000000000007918 */ /* 0x000fc00000000000 */
[----:B------:R-:W-:-:S00]  /*06f0*/  NOP ;  /* 0x0000000000007918 */ /* 0x000fc00000000000 */
.L_x_1:


//--------------------- .nv.global.init           --------------------------
	.section	.nv.global.init,"aw",@progbits
.nv.global.init:
	.type		_$_str,@object
	.size		_$_str,(_$_str_$_2 - _$_str)
_$_str:
        /*0000*/ 	.byte	0x5f, 0x5f, 0x43, 0x55, 0x44, 0x41, 0x5f, 0x46, 0x54, 0x5a, 0x00
	.type		_$_str_$_2,@object
	.size		_$_str_$_2,(.L_1 - _$_str_$_2)
_$_str_$_2:
        /*000b*/ 	.byte	0x5f, 0x5f, 0x43, 0x55, 0x44, 0x41, 0x5f, 0x50, 0x52, 0x45, 0x43, 0x5f, 0x53, 0x51, 0x52, 0x54
        /*001b*/ 	.byte	0x00
.L_1:


//--------------------- .nv.constant0.triton_poi_fused__native_batch_norm_legit_no_training_relu_43 --------------------------
	.section	.nv.constant0.triton_poi_fused__native_batch_norm_legit_no_training_relu_43,"a",@progbits
	.sectionflags	@""
	.align	4
.nv.constant0.triton_poi_fused__native_batch_norm_legit_no_training_relu_43:
	.zero		580
